//
// Generated by NVIDIA NVVM Compiler
//
// Compiler Build ID: CL-36424714
// Cuda compilation tools, release 13.0, V13.0.88
// Based on NVVM 20.0.0
//

.version 9.0
.target sm_100
.address_size 64

	// .globl	_Z11dot_productPKiS0_Pii

.visible .entry _Z11dot_productPKiS0_Pii(
	.param .u64 .ptr .align 1 _Z11dot_productPKiS0_Pii_param_0,
	.param .u64 .ptr .align 1 _Z11dot_productPKiS0_Pii_param_1,
	.param .u64 .ptr .align 1 _Z11dot_productPKiS0_Pii_param_2,
	.param .u32 _Z11dot_productPKiS0_Pii_param_3
)
{
	.reg .pred 	%p<2>;
	.reg .b32 	%r<10>;
	.reg .b64 	%rd<10>;

	ld.param.u64 	%rd1, [_Z11dot_productPKiS0_Pii_param_0];
	ld.param.u64 	%rd2, [_Z11dot_productPKiS0_Pii_param_1];
	ld.param.u64 	%rd3, [_Z11dot_productPKiS0_Pii_param_2];
	ld.param.u32 	%r2, [_Z11dot_productPKiS0_Pii_param_3];
	mov.u32 	%r3, %tid.x;
	mov.u32 	%r4, %ntid.x;
	mov.u32 	%r5, %ctaid.x;
	mad.lo.s32 	%r1, %r4, %r5, %r3;
	setp.ge.s32 	%p1, %r1, %r2;
	@%p1 bra 	$L__BB0_2;
	cvta.to.global.u64 	%rd4, %rd1;
	cvta.to.global.u64 	%rd5, %rd2;
	cvta.to.global.u64 	%rd6, %rd3;
	mul.wide.s32 	%rd7, %r1, 4;
	add.s64 	%rd8, %rd4, %rd7;
	ld.global.u32 	%r6, [%rd8];
	add.s64 	%rd9, %rd5, %rd7;
	ld.global.u32 	%r7, [%rd9];
	mul.lo.s32 	%r8, %r7, %r6;
	atom.global.add.u32 	%r9, [%rd6], %r8;
$L__BB0_2:
	ret;

}


// ===== COMPILED SASS (sm_100) =====

	.target	sm_100

	.elftype	@"ET_EXEC"


//--------------------- .note.nv.tkinfo           --------------------------
	.section	.note.nv.tkinfo,"",@"SHT_NOTE"
	.sectionflags	@"SHF_NOTE_NV_TKINFO"
	.tkinfo
        /*0018*/ 	.word	0x00000002
        /*0030*/ 	.string	""
        /*0030*/ 	.string	"ptxas"
        /*0030*/ 	.string	"Cuda compilation tools, release 13.0, V13.0.88"
        /*0030*/ 	.string	"Build cuda_13.0.r13.0/compiler.36424714_0"
        /*0030*/ 	.string	"-arch sm_100 -m 64 "



//--------------------- .note.nv.cuinfo           --------------------------
	.section	.note.nv.cuinfo,"",@"SHT_NOTE"
	.sectionflags	@"SHF_NOTE_NV_CUINFO"
        /*0018*/ 	.short	0x0002
        /*001a*/ 	.short	0x0064
        /*001c*/ 	.short	0x0082
	.zero		2


//--------------------- .nv.info                  --------------------------
	.section	.nv.info,"",@"SHT_CUDA_INFO"
	.align	4


	//----- nvinfo : EIATTR_REGCOUNT
	.align		4
        /*0000*/ 	.byte	0x04, 0x2f
        /*0002*/ 	.short	(.L_1 - .L_0)
	.align		4
.L_0:
        /*0004*/ 	.word	index@(_Z11dot_productPKiS0_Pii)
        /*0008*/ 	.word	0x0000000c


	//----- nvinfo : EIATTR_FRAME_SIZE
	.align		4
.L_1:
        /*000c*/ 	.byte	0x04, 0x11
        /*000e*/ 	.short	(.L_3 - .L_2)
	.align		4
.L_2:
        /*0010*/ 	.word	index@(_Z11dot_productPKiS0_Pii)
        /*0014*/ 	.word	0x00000000


	//----- nvinfo : EIATTR_MIN_STACK_SIZE
	.align		4
.L_3:
        /*0018*/ 	.byte	0x04, 0x12
        /*001a*/ 	.short	(.L_5 - .L_4)
	.align		4
.L_4:
        /*001c*/ 	.word	index@(_Z11dot_productPKiS0_Pii)
        /*0020*/ 	.word	0x00000000
.L_5:


//--------------------- .nv.compat                --------------------------
	.section	.nv.compat,"",@"SHT_CUDA_COMPAT_INFO"
	.align	4
        /*0000*/ 	.byte	0x02, 0x09, 0x00, 0x00, 0x02, 0x02, 0x01, 0x00, 0x02, 0x05, 0x05, 0x00, 0x03, 0x07, 0x01, 0x01
        /*0010*/ 	.byte	0x02, 0x03, 0x00, 0x00, 0x02, 0x06, 0x01, 0x00, 0x04, 0x0b, 0x08, 0x00, 0x09, 0x00, 0x00, 0x00
        /*0020*/ 	.byte	0x00, 0x00, 0x00, 0x00


//--------------------- .nv.info._Z11dot_productPKiS0_Pii --------------------------
	.section	.nv.info._Z11dot_productPKiS0_Pii,"",@"SHT_CUDA_INFO"
	.sectionflags	@""
	.align	4


	//----- nvinfo : EIATTR_CUDA_API_VERSION
	.align		4
        /*0000*/ 	.byte	0x04, 0x37
        /*0002*/ 	.short	(.L_7 - .L_6)
.L_6:
        /*0004*/ 	.word	0x00000082


	//----- nvinfo : EIATTR_KPARAM_INFO
	.align		4
.L_7:
        /*0008*/ 	.byte	0x04, 0x17
        /*000a*/ 	.short	(.L_9 - .L_8)
.L_8:
        /*000c*/ 	.word	0x00000000
        /*0010*/ 	.short	0x0003
        /*0012*/ 	.short	0x0018
        /*0014*/ 	.byte	0x00, 0xf0, 0x11, 0x00


	//----- nvinfo : EIATTR_KPARAM_INFO
	.align		4
.L_9:
        /*0018*/ 	.byte	0x04, 0x17
        /*001a*/ 	.short	(.L_11 - .L_10)
.L_10:
        /*001c*/ 	.word	0x00000000
        /*0020*/ 	.short	0x0002
        /*0022*/ 	.short	0x0010
        /*0024*/ 	.byte	0x00, 0xf5, 0x21, 0x00


	//----- nvinfo : EIATTR_KPARAM_INFO
	.align		4
.L_11:
        /*0028*/ 	.byte	0x04, 0x17
        /*002a*/ 	.short	(.L_13 - .L_12)
.L_12:
        /*002c*/ 	.word	0x00000000
        /*0030*/ 	.short	0x0001
        /*0032*/ 	.short	0x0008
        /*0034*/ 	.byte	0x00, 0xf5, 0x21, 0x00


	//----- nvinfo : EIATTR_KPARAM_INFO
	.align		4
.L_13:
        /*0038*/ 	.byte	0x04, 0x17
        /*003a*/ 	.short	(.L_15 - .L_14)
.L_14:
        /*003c*/ 	.word	0x00000000
        /*0040*/ 	.short	0x0000
        /*0042*/ 	.short	0x0000
        /*0044*/ 	.byte	0x00, 0xf5, 0x21, 0x00


	//----- nvinfo : EIATTR_SPARSE_MMA_MASK
	.align		4
.L_15:
        /*0048*/ 	.byte	0x03, 0x50
        /*004a*/ 	.short	0x0000


	//----- nvinfo : EIATTR_MAXREG_COUNT
	.align		4
        /*004c*/ 	.byte	0x03, 0x1b
        /*004e*/ 	.short	0x00ff


	//----- nvinfo : EIATTR_MERCURY_ISA_VERSION
	.align		4
        /*0050*/ 	.byte	0x03, 0x5f
        /*0052*/ 	.short	0x0101


	//----- nvinfo : EIATTR_INT_WARP_WIDE_INSTR_OFFSETS
	.align		4
        /*0054*/ 	.byte	0x04, 0x31
        /*0056*/ 	.short	(.L_17 - .L_16)


	//   ....[0]....
.L_16:
        /*0058*/ 	.word	0x00000110


	//   ....[1]....
        /*005c*/ 	.word	0x00000150


	//----- nvinfo : EIATTR_VRC_CTA_INIT_COUNT
	.align		4
.L_17:
        /*0060*/ 	.byte	0x02, 0x4a
	.zero		1
	.zero		1


	//----- nvinfo : EIATTR_EXIT_INSTR_OFFSETS
	.align		4
        /*0064*/ 	.byte	0x04, 0x1c
        /*0066*/ 	.short	(.L_19 - .L_18)


	//   ....[0]....
.L_18:
        /*0068*/ 	.word	0x00000070


	//   ....[1]....
        /*006c*/ 	.word	0x00000180


	//----- nvinfo : EIATTR_CBANK_PARAM_SIZE
	.align		4
.L_19:
        /*0070*/ 	.byte	0x03, 0x19
        /*0072*/ 	.short	0x001c


	//----- nvinfo : EIATTR_PARAM_CBANK
	.align		4
        /*0074*/ 	.byte	0x04, 0x0a
        /*0076*/ 	.short	(.L_21 - .L_20)
	.align		4
.L_20:
        /*0078*/ 	.word	index@(.nv.constant0._Z11dot_productPKiS0_Pii)
        /*007c*/ 	.short	0x0380
        /*007e*/ 	.short	0x001c


	//----- nvinfo : EIATTR_SW_WAR
	.align		4
.L_21:
        /*0080*/ 	.byte	0x04, 0x36
        /*0082*/ 	.short	(.L_23 - .L_22)
.L_22:
        /*0084*/ 	.word	0x00000008
.L_23:


//--------------------- .nv.callgraph             --------------------------
	.section	.nv.callgraph,"",@"SHT_CUDA_CALLGRAPH"
	.align	4
	.sectionentsize	8
	.align		4
        /*0000*/ 	.word	0x00000000
	.align		4
        /*0004*/ 	.word	0xffffffff
	.align		4
        /*0008*/ 	.word	0x00000000
	.align		4
        /*000c*/ 	.word	0xfffffffe
	.align		4
        /*0010*/ 	.word	0x00000000
	.align		4
        /*0014*/ 	.word	0xfffffffd
	.align		4
        /*0018*/ 	.word	0x00000000
	.align		4
        /*001c*/ 	.word	0xfffffffc


//--------------------- .text._Z11dot_productPKiS0_Pii --------------------------
	.section	.text._Z11dot_productPKiS0_Pii,"ax",@progbits
	.align	128
        .global         _Z11dot_productPKiS0_Pii
        .type           _Z11dot_productPKiS0_Pii,@function
        .size           _Z11dot_productPKiS0_Pii,(.L_x_1 - _Z11dot_productPKiS0_Pii)
        .other          _Z11dot_productPKiS0_Pii,@"STO_CUDA_ENTRY STV_DEFAULT"
_Z11dot_productPKiS0_Pii:
.text._Z11dot_productPKiS0_Pii:
[----:B------:R-:W-:Y:S01]  /*0000*/  LDC R1, c[0x0][0x37c] ;  /* 0x0000df00ff017b82 */ /* 0x000fe20000000800 */
[----:B------:R-:W0:Y:S01]  /*0010*/  S2R R7, SR_TID.X ;  /* 0x0000000000077919 */ /* 0x000e220000002100 */
[----:B------:R-:W0:Y:S01]  /*0020*/  LDCU UR4, c[0x0][0x360] ;  /* 0x00006c00ff0477ac */ /* 0x000e220008000800 */
[----:B------:R-:W0:Y:S01]  /*0030*/  S2R R0, SR_CTAID.X ;  /* 0x0000000000007919 */ /* 0x000e220000002500 */
[----:B------:R-:W1:Y:S01]  /*0040*/  LDCU UR5, c[0x0][0x398] ;  /* 0x00007300ff0577ac */ /* 0x000e620008000800 */
[----:B0-----:R-:W-:-:S05]  /*0050*/  IMAD R7, R0, UR4, R7 ;  /* 0x0000000400077c24 */ /* 0x001fca000f8e0207 */
[----:B-1----:R-:W-:-:S13]  /*0060*/  ISETP.GE.AND P0, PT, R7, UR5, PT ;  /* 0x0000000507007c0c */ /* 0x002fda000bf06270 */
[----:B------:R-:W-:Y:S05]  /*0070*/  @P0 EXIT ;  /* 0x000000000000094d */ /* 0x000fea0003800000 */
[----:B------:R-:W0:Y:S01]  /*0080*/  LDC.64 R2, c[0x0][0x380] ;  /* 0x0000e000ff027b82 */ /* 0x000e220000000a00 */
[----:B------:R-:W1:Y:S07]  /*0090*/  LDCU.64 UR6, c[0x0][0x358] ;  /* 0x00006b00ff0677ac */ /* 0x000e6e0008000a00 */
[----:B------:R-:W2:Y:S01]  /*00a0*/  LDC.64 R4, c[0x0][0x388] ;  /* 0x0000e200ff047b82 */ /* 0x000ea20000000a00 */
[----:B0-----:R-:W-:-:S06]  /*00b0*/  IMAD.WIDE R2, R7, 0x4, R2 ;  /* 0x0000000407027825 */ /* 0x001fcc00078e0202 */
[----:B-1----:R-:W3:Y:S01]  /*00c0*/  LDG.E R2, desc[UR6][R2.64] ;  /* 0x0000000602027981 */ /* 0x002ee2000c1e1900 */
[----:B--2---:R-:W-:-:S06]  /*00d0*/  IMAD.WIDE R4, R7, 0x4, R4 ;  /* 0x0000000407047825 */ /* 0x004fcc00078e0204 */
[----:B------:R-:W3:Y:S01]  /*00e0*/  LDG.E R5, desc[UR6][R4.64] ;  /* 0x0000000604057981 */ /* 0x000ee2000c1e1900 */
[----:B------:R-:W0:Y:S01]  /*00f0*/  S2R R8, SR_LANEID ;  /* 0x0000000000087919 */ /* 0x000e220000000000 */
[----:B------:R-:W1:Y:S01]  /*0100*/  LDC.64 R6, c[0x0][0x390] ;  /* 0x0000e400ff067b82 */ /* 0x000e620000000a00 */
[----:B------:R-:W-:Y:S02]  /*0110*/  VOTEU.ANY UR4, UPT, PT ;  /* 0x0000000000047886 */ /* 0x000fe400038e0100 */
[----:B------:R-:W-:-:S06]  /*0120*/  UFLO.U32 UR4, UR4 ;  /* 0x00000004000472bd */ /* 0x000fcc00080e0000 */
[----:B0-----:R-:W-:Y:S01]  /*0130*/  ISETP.EQ.U32.AND P0, PT, R8, UR4, PT ;  /* 0x0000000408007c0c */ /* 0x001fe2000bf02070 */
[----:B---3--:R-:W-:-:S04]  /*0140*/  IMAD R0, R2, R5, RZ ;  /* 0x0000000502007224 */ /* 0x008fc800078e02ff */
[----:B------:R-:W0:Y:S02]  /*0150*/  REDUX.SUM UR5, R0 ;  /* 0x00000000000573c4 */ /* 0x000e24000000c000 */
[----:B0-----:R-:W-:-:S06]  /*0160*/  MOV R9, UR5 ;  /* 0x0000000500097c02 */ /* 0x001fcc0008000f00 */
[----:B-1----:R-:W-:Y:S01]  /*0170*/  @P0 REDG.E.ADD.STRONG.GPU desc[UR6][R6.64], R9 ;  /* 0x000000090600098e */ /* 0x002fe2000c12e106 */
[----:B------:R-:W-:Y:S05]  /*0180*/  EXIT ;  /* 0x000000000000794d */ /* 0x000fea0003800000 */
.L_x_0:
[----:B------:R-:W-:-:S00]  /*0190*/  BRA `(.L_x_0) ;  /* 0xfffffffc00fc7947 */ /* 0x000fc0000383ffff */
[----:B------:R-:W-:-:S00]  /*01a0*/  NOP ;  /* 0x0000000000007918 */ /* 0x000fc00000000000 */
        /* <DEDUP_REMOVED lines=13> */
.L_x_1:


//--------------------- .nv.shared.reserved.0     --------------------------
	.section	.nv.shared.reserved.0,"aw",@nobits
	.weak		__nv_reservedSMEM_offset_0_alias
	.size		__nv_reservedSMEM_offset_0_alias, 0, 64
	.other		__nv_reservedSMEM_offset_0_alias,@"STO_CUDA_RESERVED_SHARED STV_DEFAULT"
__nv_reservedSMEM_offset_0_alias:
	.zero		0
	.zero		64


//--------------------- .nv.constant0._Z11dot_productPKiS0_Pii --------------------------
	.section	.nv.constant0._Z11dot_productPKiS0_Pii,"a",@progbits
	.sectionflags	@""
	.align	4
.nv.constant0._Z11dot_productPKiS0_Pii:
	.zero		924


//--------------------- SYMBOLS --------------------------

	.type		.nv.reservedSmem.offset0,@object
	.size		.nv.reservedSmem.offset0,0x4
